	.headerflags	@"EF_CUDA_TEXMODE_UNIFIED EF_CUDA_64BIT_ADDRESS EF_CUDA_ACCELERATORS EF_CUDA_SM90 EF_CUDA_VIRTUAL_SM(EF_CUDA_SM90)"
	.elftype	@"ET_EXEC"


//--------------------- .nv.info                  --------------------------
	.section	.nv.info,"",@"SHT_CUDA_INFO"
	.align	4


	//----- nvinfo : EIATTR_REGCOUNT
	.align		4
        /*0000*/ 	.byte	0x04, 0x2f
        /*0002*/ 	.short	(.L_3 - .L_2)
	.align		4
.L_2:
        /*0004*/ 	.word	index@(triton_poi_fused__native_batch_norm_legit_no_training_16)
        /*0008*/ 	.word	0x00000010


	//----- nvinfo : EIATTR_MIN_STACK_SIZE
	.align		4
.L_3:
        /*000c*/ 	.byte	0x04, 0x12
        /*000e*/ 	.short	(.L_5 - .L_4)
	.align		4
.L_4:
        /*0010*/ 	.word	index@(triton_poi_fused__native_batch_norm_legit_no_training_16)
        /*0014*/ 	.word	0x00000000


	//----- nvinfo : EIATTR_FRAME_SIZE
	.align		4
.L_5:
        /*0018*/ 	.byte	0x04, 0x11
        /*001a*/ 	.short	(.L_7 - .L_6)
	.align		4
.L_6:
        /*001c*/ 	.word	index@(triton_poi_fused__native_batch_norm_legit_no_training_16)
        /*0020*/ 	.word	0x00000000


	//----- nvinfo : EIATTR_MIN_STACK_SIZE
	.align		4
.L_7:
        /*0024*/ 	.byte	0x04, 0x12
        /*0026*/ 	.short	(.L_9 - .L_8)
	.align		4
.L_8:
        /*0028*/ 	.word	index@(triton_poi_fused__native_batch_norm_legit_no_training_16)
        /*002c*/ 	.word	0x00000000
.L_9:


//--------------------- .nv.info.triton_poi_fused__native_batch_norm_legit_no_training_16 --------------------------
	.section	.nv.info.triton_poi_fused__native_batch_norm_legit_no_training_16,"",@"SHT_CUDA_INFO"
	.sectionflags	@""
	.align	4


	//----- nvinfo : EIATTR_CUDA_API_VERSION
	.align		4
        /*0000*/ 	.byte	0x04, 0x37
        /*0002*/ 	.short	(.L_11 - .L_10)
.L_10:
        /*0004*/ 	.word	0x0000007c


	//----- nvinfo : EIATTR_KPARAM_INFO
	.align		4
.L_11:
        /*0008*/ 	.byte	0x04, 0x17
        /*000a*/ 	.short	(.L_13 - .L_12)
.L_12:
        /*000c*/ 	.word	0x00000000
        /*0010*/ 	.short	0x0006
        /*0012*/ 	.short	0x0030
        /*0014*/ 	.byte	0x00, 0xf0, 0x11, 0x00


	//----- nvinfo : EIATTR_KPARAM_INFO
	.align		4
.L_13:
        /*0018*/ 	.byte	0x04, 0x17
        /*001a*/ 	.short	(.L_15 - .L_14)
.L_14:
        /*001c*/ 	.word	0x00000000
        /*0020*/ 	.short	0x0005
        /*0022*/ 	.short	0x0028
        /*0024*/ 	.byte	0x00, 0xf4, 0x21, 0x00


	//----- nvinfo : EIATTR_KPARAM_INFO
	.align		4
.L_15:
        /*0028*/ 	.byte	0x04, 0x17
        /*002a*/ 	.short	(.L_17 - .L_16)
.L_16:
        /*002c*/ 	.word	0x00000000
        /*0030*/ 	.short	0x0004
        /*0032*/ 	.short	0x0020
        /*0034*/ 	.byte	0x00, 0xf4, 0x21, 0x00


	//----- nvinfo : EIATTR_KPARAM_INFO
	.align		4
.L_17:
        /*0038*/ 	.byte	0x04, 0x17
        /*003a*/ 	.short	(.L_19 - .L_18)
.L_18:
        /*003c*/ 	.word	0x00000000
        /*0040*/ 	.short	0x0003
        /*0042*/ 	.short	0x0018
        /*0044*/ 	.byte	0x00, 0xf4, 0x21, 0x00


	//----- nvinfo : EIATTR_KPARAM_INFO
	.align		4
.L_19:
        /*0048*/ 	.byte	0x04, 0x17
        /*004a*/ 	.short	(.L_21 - .L_20)
.L_20:
        /*004c*/ 	.word	0x00000000
        /*0050*/ 	.short	0x0002
        /*0052*/ 	.short	0x0010
        /*0054*/ 	.byte	0x00, 0xf4, 0x21, 0x00


	//----- nvinfo : EIATTR_KPARAM_INFO
	.align		4
.L_21:
        /*0058*/ 	.byte	0x04, 0x17
        /*005a*/ 	.short	(.L_23 - .L_22)
.L_22:
        /*005c*/ 	.word	0x00000000
        /*0060*/ 	.short	0x0001
        /*0062*/ 	.short	0x0008
        /*0064*/ 	.byte	0x00, 0xf4, 0x21, 0x00


	//----- nvinfo : EIATTR_KPARAM_INFO
	.align		4
.L_23:
        /*0068*/ 	.byte	0x04, 0x17
        /*006a*/ 	.short	(.L_25 - .L_24)
.L_24:
        /*006c*/ 	.word	0x00000000
        /*0070*/ 	.short	0x0000
        /*0072*/ 	.short	0x0000
        /*0074*/ 	.byte	0x00, 0xf4, 0x21, 0x00


	//----- nvinfo : EIATTR_SPARSE_MMA_MASK
	.align		4
.L_25:
        /*0078*/ 	.byte	0x03, 0x50
        /*007a*/ 	.short	0x0000


	//----- nvinfo : EIATTR_MAXREG_COUNT
	.align		4
        /*007c*/ 	.byte	0x03, 0x1b
        /*007e*/ 	.short	0x00ff


	//----- nvinfo : EIATTR_EXIT_INSTR_OFFSETS
	.align		4
        /*0080*/ 	.byte	0x04, 0x1c
        /*0082*/ 	.short	(.L_27 - .L_26)


	//   ....[0]....
.L_26:
        /*0084*/ 	.word	0x000002b0


	//----- nvinfo : EIATTR_REQNTID
	.align		4
.L_27:
        /*0088*/ 	.byte	0x04, 0x10
        /*008a*/ 	.short	(.L_29 - .L_28)
.L_28:
        /*008c*/ 	.word	0x00000080
        /*0090*/ 	.word	0x00000001
        /*0094*/ 	.word	0x00000001


	//----- nvinfo : EIATTR_CBANK_PARAM_SIZE
	.align		4
.L_29:
        /*0098*/ 	.byte	0x03, 0x19
        /*009a*/ 	.short	0x0034


	//----- nvinfo : EIATTR_PARAM_CBANK
	.align		4
        /*009c*/ 	.byte	0x04, 0x0a
        /*009e*/ 	.short	(.L_31 - .L_30)
	.align		4
.L_30:
        /*00a0*/ 	.word	index@(.nv.constant0.triton_poi_fused__native_batch_norm_legit_no_training_16)
        /*00a4*/ 	.short	0x0210
        /*00a6*/ 	.short	0x0034


	//----- nvinfo : EIATTR_SW_WAR
	.align		4
.L_31:
        /*00a8*/ 	.byte	0x04, 0x36
        /*00aa*/ 	.short	(.L_33 - .L_32)
.L_32:
        /*00ac*/ 	.word	0x00000008
.L_33:


//--------------------- .nv.callgraph             --------------------------
	.section	.nv.callgraph,"",@"SHT_CUDA_CALLGRAPH"
	.align	4
	.sectionentsize	8
	.align		4
        /*0000*/ 	.word	0x00000000
	.align		4
        /*0004*/ 	.word	0xffffffff
	.align		4
        /*0008*/ 	.word	0x00000000
	.align		4
        /*000c*/ 	.word	0xfffffffe
	.align		4
        /*0010*/ 	.word	0x00000000
	.align		4
        /*0014*/ 	.word	0xfffffffd
	.align		4
        /*0018*/ 	.word	0x00000000
	.align		4
        /*001c*/ 	.word	0xfffffffc


//--------------------- .nv.constant4             --------------------------
	.section	.nv.constant4,"a",@progbits
	.align	8
	.align		8
.nv.constant4:
        /*0000*/ 	.dword	_$_str
	.align		8
        /*0008*/ 	.dword	_$_str_$_2


//--------------------- .text.triton_poi_fused__native_batch_norm_legit_no_training_16 --------------------------
	.section	.text.triton_poi_fused__native_batch_norm_legit_no_training_16,"ax",@progbits
	.align	128
        .global         triton_poi_fused__native_batch_norm_legit_no_training_16
        .type           triton_poi_fused__native_batch_norm_legit_no_training_16,@function
        .size           triton_poi_fused__native_batch_norm_legit_no_training_16,(.L_x_1 - triton_poi_fused__native_batch_norm_legit_no_training_16)
        .other          triton_poi_fused__native_batch_norm_legit_no_training_16,@"STO_CUDA_ENTRY STV_DEFAULT"
triton_poi_fused__native_batch_norm_legit_no_training_16:
.text.triton_poi_fused__native_batch_norm_legit_no_training_16:
[----:B------:R-:W-:Y:S01]  /*0000*/  LDC R1, c[0x0][0x28] ;  /* 0x00000a00ff017b82 */ /* 0x000fe20000000800 */
[----:B------:R-:W1:Y:S07]  /*0010*/  S2R R0, SR_TID.X ;  /* 0x0000000000007919 */ /* 0x000e6e0000002100 */
[----:B------:R-:W2:Y:S01]  /*0020*/  LDC.64 R6, c[0x0][0x220] ;  /* 0x00008800ff067b82 */ /* 0x000ea20000000a00 */
[----:B------:R-:W-:Y:S01]  /*0030*/  ULDC.64 UR4, c[0x0][0x208] ;  /* 0x0000820000047ab9 */ /* 0x000fe20000000a00 */
[----:B------:R-:W3:Y:S06]  /*0040*/  S2R R3, SR_CTAID.X ;  /* 0x0000000000037919 */ /* 0x000eec0000002500 */
[----:B------:R-:W4:Y:S08]  /*0050*/  LDC.64 R4, c[0x0][0x218] ;  /* 0x00008600ff047b82 */ /* 0x000f300000000a00 */
[----:B------:R-:W5:Y:S08]  /*0060*/  LDC.64 R8, c[0x0][0x228] ;  /* 0x00008a00ff087b82 */ /* 0x000f700000000a00 */
[----:B------:R-:W5:Y:S01]  /*0070*/  LDC.64 R10, c[0x0][0x230] ;  /* 0x00008c00ff0a7b82 */ /* 0x000f620000000a00 */
[----:B-1----:R-:W-:-:S02]  /*0080*/  LOP3.LUT R0, R0, 0x7f, RZ, 0xc0, !PT ;  /* 0x0000007f00007812 */ /* 0x002fc400078ec0ff */
[----:B---3--:R-:W-:Y:S02]  /*0090*/  SHF.R.S32.HI R2, RZ, 0x18, R3 ;  /* 0x00000018ff027819 */ /* 0x008fe40000011403 */
[----:B------:R-:W-:Y:S02]  /*00a0*/  LEA R0, R3, R0, 0x7 ;  /* 0x0000000003007211 */ /* 0x000fe400078e38ff */
[----:B------:R-:W-:-:S04]  /*00b0*/  SGXT R3, R2, 0x1 ;  /* 0x000000010203781a */ /* 0x000fc80000000200 */
[----:B------:R-:W-:-:S04]  /*00c0*/  LEA.HI R3, R3, R0, RZ, 0x8 ;  /* 0x0000000003037211 */ /* 0x000fc800078f40ff */
[----:B------:R-:W-:-:S04]  /*00d0*/  LOP3.LUT R3, R3, 0xffffff00, RZ, 0xc0, !PT ;  /* 0xffffff0003037812 */ /* 0x000fc800078ec0ff */
[----:B------:R-:W-:Y:S02]  /*00e0*/  IADD3 R13, R0, -R3, RZ ;  /* 0x80000003000d7210 */ /* 0x000fe40007ffe0ff */
[----:B------:R-:W1:Y:S03]  /*00f0*/  LDC.64 R2, c[0x0][0x210] ;  /* 0x00008400ff027b82 */ /* 0x000e660000000a00 */
[----:B--2---:R-:W-:-:S06]  /*0100*/  IMAD.WIDE R6, R13, 0x4, R6 ;  /* 0x000000040d067825 */ /* 0x004fcc00078e0206 */
[----:B------:R-:W2:Y:S01]  /*0110*/  LDG.E.EL R6, desc[UR4][R6.64] ;  /* 0x0000000406067981 */ /* 0x000ea2000c2e1900 */
[----:B----4-:R-:W-:-:S04]  /*0120*/  IMAD.WIDE R4, R13, 0x4, R4 ;  /* 0x000000040d047825 */ /* 0x010fc800078e0204 */
[C---:B-----5:R-:W-:Y:S02]  /*0130*/  IMAD.WIDE R8, R13.reuse, 0x4, R8 ;  /* 0x000000040d087825 */ /* 0x060fe400078e0208 */
[----:B------:R3:W4:Y:S02]  /*0140*/  LDG.E.EL R5, desc[UR4][R4.64] ;  /* 0x0000000404057981 */ /* 0x000724000c2e1900 */
[----:B0-----:R-:W-:Y:S02]  /*0150*/  IMAD.WIDE R10, R13, 0x4, R10 ;  /* 0x000000040d0a7825 */ /* 0x001fe400078e020a */
[----:B------:R-:W5:Y:S02]  /*0160*/  LDG.E.EL R8, desc[UR4][R8.64] ;  /* 0x0000000408087981 */ /* 0x000f64000c2e1900 */
[C---:B-1----:R-:W-:Y:S02]  /*0170*/  IMAD.WIDE R2, R0.reuse, 0x4, R2 ;  /* 0x0000000400027825 */ /* 0x042fe400078e0202 */
[----:B------:R-:W5:Y:S04]  /*0180*/  LDG.E.EL R11, desc[UR4][R10.64] ;  /* 0x000000040a0b7981 */ /* 0x000f68000c2e1900 */
[----:B------:R0:W4:Y:S01]  /*0190*/  LDG.E R12, desc[UR4][R2.64] ;  /* 0x00000004020c7981 */ /* 0x000122000c1e1900 */
[----:B---3--:R-:W-:Y:S01]  /*01a0*/  HFMA2.MMA R4, -RZ, RZ, 1.625, 0 ;  /* 0x3e800000ff047435 */ /* 0x008fe200000001ff */
[----:B0-----:R-:W0:Y:S02]  /*01b0*/  LDC.64 R2, c[0x0][0x238] ;  /* 0x00008e00ff027b82 */ /* 0x001e240000000a00 */
[----:B0-----:R-:W-:-:S04]  /*01c0*/  IMAD.WIDE R2, R0, 0x4, R2 ;  /* 0x0000000400027825 */ /* 0x001fc800078e0202 */
[----:B--2---:R-:W-:-:S04]  /*01d0*/  FADD R6, R6, 9.9999997473787516356e-06 ;  /* 0x3727c5ac06067421 */ /* 0x004fc80000000000 */
[----:B------:R-:W0:Y:S02]  /*01e0*/  MUFU.SQRT R7, R6 ;  /* 0x0000000600077308 */ /* 0x000e240000002000 */
[C---:B0-----:R-:W-:Y:S02]  /*01f0*/  FSETP.GT.AND P0, PT, R7.reuse, 8.50705917302346158658e+37, PT ;  /* 0x7e8000000700780b */ /* 0x041fe40003f04000 */
[----:B------:R-:W-:-:S11]  /*0200*/  FSETP.GEU.AND P1, PT, R7, 1.175494350822287508e-38, PT ;  /* 0x008000000700780b */ /* 0x000fd60003f2e000 */
[----:B------:R-:W-:-:S04]  /*0210*/  @P0 FMUL R7, R7, 0.25 ;  /* 0x3e80000007070820 */ /* 0x000fc80000400000 */
[----:B------:R-:W-:-:S06]  /*0220*/  @!P1 FMUL R7, R7, 16777216 ;  /* 0x4b80000007079820 */ /* 0x000fcc0000400000 */
[----:B------:R-:W0:Y:S01]  /*0230*/  MUFU.RCP R7, R7 ;  /* 0x0000000700077308 */ /* 0x000e220000001000 */
[----:B------:R-:W-:Y:S01]  /*0240*/  FSEL R4, R4, 1, P0 ;  /* 0x3f80000004047808 */ /* 0x000fe20000000000 */
[----:B----4-:R-:W-:-:S04]  /*0250*/  FADD R5, R12, -R5 ;  /* 0x800000050c057221 */ /* 0x010fc80000000000 */
[----:B------:R-:W-:-:S04]  /*0260*/  @!P1 FMUL R4, R4, 16777216 ;  /* 0x4b80000004049820 */ /* 0x000fc80000400000 */
[----:B0-----:R-:W-:-:S04]  /*0270*/  FMUL R4, R7, R4 ;  /* 0x0000000407047220 */ /* 0x001fc80000400000 */
[----:B------:R-:W-:-:S04]  /*0280*/  FMUL R4, R5, R4 ;  /* 0x0000000405047220 */ /* 0x000fc80000400000 */
[----:B-----5:R-:W-:-:S05]  /*0290*/  FFMA R11, R8, R4, R11 ;  /* 0x00000004080b7223 */ /* 0x020fca000000000b */
[----:B------:R-:W-:Y:S01]  /*02a0*/  STG.E desc[UR4][R2.64], R11 ;  /* 0x0000000b02007986 */ /* 0x000fe2000c101904 */
[----:B------:R-:W-:Y:S05]  /*02b0*/  EXIT ;  /* 0x000000000000794d */ /* 0x000fea0003800000 */
.L_x_0:
[----:B------:R-:W-:-:S00]  /*02c0*/  BRA `(.L_x_0) ;  /* 0xfffffffc00fc7947 */ /* 0x000fc0000383ffff */
[----:B------:R-:W-:-:S00]  /*02d0*/  NOP ;  /* 0x0000000000007918 */ /* 0x000fc00000000000 */
        /* <DEDUP_REMOVED lines=10> */
.L_x_1:


//--------------------- .nv.global.init           --------------------------
	.section	.nv.global.init,"aw",@progbits
.nv.global.init:
	.type		_$_str,@object
	.size		_$_str,(_$_str_$_2 - _$_str)
_$_str:
        /*0000*/ 	.byte	0x5f, 0x5f, 0x43, 0x55, 0x44, 0x41, 0x5f, 0x46, 0x54, 0x5a, 0x00
	.type		_$_str_$_2,@object
	.size		_$_str_$_2,(.L_1 - _$_str_$_2)
_$_str_$_2:
        /*000b*/ 	.byte	0x5f, 0x5f, 0x43, 0x55, 0x44, 0x41, 0x5f, 0x50, 0x52, 0x45, 0x43, 0x5f, 0x53, 0x51, 0x52, 0x54
        /*001b*/ 	.byte	0x00
.L_1:


//--------------------- .nv.constant0.triton_poi_fused__native_batch_norm_legit_no_training_16 --------------------------
	.section	.nv.constant0.triton_poi_fused__native_batch_norm_legit_no_training_16,"a",@progbits
	.sectionflags	@""
	.align	4
.nv.constant0.triton_poi_fused__native_batch_norm_legit_no_training_16:
	.zero		580
